//
// Generated by NVIDIA NVVM Compiler
//
// Compiler Build ID: CL-36424714
// Cuda compilation tools, release 13.0, V13.0.88
// Based on NVVM 20.0.0
//

.version 9.0
.target sm_100
.address_size 64

	// .globl	gen_truth_value

.visible .entry gen_truth_value(
	.param .u64 .ptr .align 1 gen_truth_value_param_0,
	.param .u64 .ptr .align 1 gen_truth_value_param_1,
	.param .u64 .ptr .align 1 gen_truth_value_param_2,
	.param .u64 .ptr .align 1 gen_truth_value_param_3,
	.param .u64 .ptr .align 1 gen_truth_value_param_4,
	.param .u64 .ptr .align 1 gen_truth_value_param_5,
	.param .u32 gen_truth_value_param_6,
	.param .u32 gen_truth_value_param_7,
	.param .u32 gen_truth_value_param_8,
	.param .u64 .ptr .align 1 gen_truth_value_param_9,
	.param .u64 .ptr .align 1 gen_truth_value_param_10,
	.param .u64 .ptr .align 1 gen_truth_value_param_11,
	.param .u64 .ptr .align 1 gen_truth_value_param_12
)
{


	ret;

}
	// .globl	gen_links
.visible .entry gen_links()
{


	ret;

}
	// .globl	update_pattern
.visible .entry update_pattern()
{


	ret;

}


// ===== COMPILED SASS (sm_100) =====

	.target	sm_100

	.elftype	@"ET_EXEC"


//--------------------- .note.nv.tkinfo           --------------------------
	.section	.note.nv.tkinfo,"",@"SHT_NOTE"
	.sectionflags	@"SHF_NOTE_NV_TKINFO"
	.tkinfo
        /*0018*/ 	.word	0x00000002
        /*0030*/ 	.string	""
        /*0030*/ 	.string	"ptxas"
        /*0030*/ 	.string	"Cuda compilation tools, release 13.0, V13.0.88"
        /*0030*/ 	.string	"Build cuda_13.0.r13.0/compiler.36424714_0"
        /*0030*/ 	.string	"-arch sm_100 -m 64 "



//--------------------- .note.nv.cuinfo           --------------------------
	.section	.note.nv.cuinfo,"",@"SHT_NOTE"
	.sectionflags	@"SHF_NOTE_NV_CUINFO"
        /*0018*/ 	.short	0x0002
        /*001a*/ 	.short	0x0064
        /*001c*/ 	.short	0x0082
	.zero		2


//--------------------- .nv.info                  --------------------------
	.section	.nv.info,"",@"SHT_CUDA_INFO"
	.align	4


	//----- nvinfo : EIATTR_REGCOUNT
	.align		4
        /*0000*/ 	.byte	0x04, 0x2f
        /*0002*/ 	.short	(.L_1 - .L_0)
	.align		4
.L_0:
        /*0004*/ 	.word	index@(gen_truth_value)
        /*0008*/ 	.word	0x00000004


	//----- nvinfo : EIATTR_FRAME_SIZE
	.align		4
.L_1:
        /*000c*/ 	.byte	0x04, 0x11
        /*000e*/ 	.short	(.L_3 - .L_2)
	.align		4
.L_2:
        /*0010*/ 	.word	index@(gen_truth_value)
        /*0014*/ 	.word	0x00000000


	//----- nvinfo : EIATTR_REGCOUNT
	.align		4
.L_3:
        /*0018*/ 	.byte	0x04, 0x2f
        /*001a*/ 	.short	(.L_5 - .L_4)
	.align		4
.L_4:
        /*001c*/ 	.word	index@(gen_links)
        /*0020*/ 	.word	0x00000004


	//----- nvinfo : EIATTR_FRAME_SIZE
	.align		4
.L_5:
        /*0024*/ 	.byte	0x04, 0x11
        /*0026*/ 	.short	(.L_7 - .L_6)
	.align		4
.L_6:
        /*0028*/ 	.word	index@(gen_links)
        /*002c*/ 	.word	0x00000000


	//----- nvinfo : EIATTR_REGCOUNT
	.align		4
.L_7:
        /*0030*/ 	.byte	0x04, 0x2f
        /*0032*/ 	.short	(.L_9 - .L_8)
	.align		4
.L_8:
        /*0034*/ 	.word	index@(update_pattern)
        /*0038*/ 	.word	0x00000004


	//----- nvinfo : EIATTR_FRAME_SIZE
	.align		4
.L_9:
        /*003c*/ 	.byte	0x04, 0x11
        /*003e*/ 	.short	(.L_11 - .L_10)
	.align		4
.L_10:
        /*0040*/ 	.word	index@(update_pattern)
        /*0044*/ 	.word	0x00000000


	//----- nvinfo : EIATTR_MIN_STACK_SIZE
	.align		4
.L_11:
        /*0048*/ 	.byte	0x04, 0x12
        /*004a*/ 	.short	(.L_13 - .L_12)
	.align		4
.L_12:
        /*004c*/ 	.word	index@(update_pattern)
        /*0050*/ 	.word	0x00000000


	//----- nvinfo : EIATTR_MIN_STACK_SIZE
	.align		4
.L_13:
        /*0054*/ 	.byte	0x04, 0x12
        /*0056*/ 	.short	(.L_15 - .L_14)
	.align		4
.L_14:
        /*0058*/ 	.word	index@(gen_links)
        /*005c*/ 	.word	0x00000000


	//----- nvinfo : EIATTR_MIN_STACK_SIZE
	.align		4
.L_15:
        /*0060*/ 	.byte	0x04, 0x12
        /*0062*/ 	.short	(.L_17 - .L_16)
	.align		4
.L_16:
        /*0064*/ 	.word	index@(gen_truth_value)
        /*0068*/ 	.word	0x00000000
.L_17:


//--------------------- .nv.compat                --------------------------
	.section	.nv.compat,"",@"SHT_CUDA_COMPAT_INFO"
	.align	4
        /*0000*/ 	.byte	0x02, 0x09, 0x00, 0x00, 0x02, 0x02, 0x01, 0x00, 0x02, 0x05, 0x05, 0x00, 0x03, 0x07, 0x01, 0x01
        /*0010*/ 	.byte	0x02, 0x03, 0x00, 0x00, 0x02, 0x06, 0x01, 0x00, 0x04, 0x0b, 0x08, 0x00, 0x09, 0x00, 0x00, 0x00
        /*0020*/ 	.byte	0x00, 0x00, 0x00, 0x00


//--------------------- .nv.info.update_pattern   --------------------------
	.section	.nv.info.update_pattern,"",@"SHT_CUDA_INFO"
	.sectionflags	@""
	.align	4


	//----- nvinfo : EIATTR_CUDA_API_VERSION
	.align		4
        /*0000*/ 	.byte	0x04, 0x37
        /*0002*/ 	.short	(.L_19 - .L_18)
.L_18:
        /*0004*/ 	.word	0x00000082


	//----- nvinfo : EIATTR_SPARSE_MMA_MASK
	.align		4
.L_19:
        /*0008*/ 	.byte	0x03, 0x50
        /*000a*/ 	.short	0x0000


	//----- nvinfo : EIATTR_MAXREG_COUNT
	.align		4
        /*000c*/ 	.byte	0x03, 0x1b
        /*000e*/ 	.short	0x00ff


	//----- nvinfo : EIATTR_MERCURY_ISA_VERSION
	.align		4
        /*0010*/ 	.byte	0x03, 0x5f
        /*0012*/ 	.short	0x0101


	//----- nvinfo : EIATTR_VRC_CTA_INIT_COUNT
	.align		4
        /*0014*/ 	.byte	0x02, 0x4a
	.zero		1
	.zero		1


	//----- nvinfo : EIATTR_EXIT_INSTR_OFFSETS
	.align		4
        /*0018*/ 	.byte	0x04, 0x1c
        /*001a*/ 	.short	(.L_21 - .L_20)


	//   ....[0]....
.L_20:
        /*001c*/ 	.word	0x00000010


	//----- nvinfo : EIATTR_SW_WAR
	.align		4
.L_21:
        /*0020*/ 	.byte	0x04, 0x36
        /*0022*/ 	.short	(.L_23 - .L_22)
.L_22:
        /*0024*/ 	.word	0x00000008
.L_23:


//--------------------- .nv.info.gen_links        --------------------------
	.section	.nv.info.gen_links,"",@"SHT_CUDA_INFO"
	.sectionflags	@""
	.align	4


	//----- nvinfo : EIATTR_CUDA_API_VERSION
	.align		4
        /*0000*/ 	.byte	0x04, 0x37
        /*0002*/ 	.short	(.L_25 - .L_24)
.L_24:
        /*0004*/ 	.word	0x00000082


	//----- nvinfo : EIATTR_SPARSE_MMA_MASK
	.align		4
.L_25:
        /*0008*/ 	.byte	0x03, 0x50
        /*000a*/ 	.short	0x0000


	//----- nvinfo : EIATTR_MAXREG_COUNT
	.align		4
        /*000c*/ 	.byte	0x03, 0x1b
        /*000e*/ 	.short	0x00ff


	//----- nvinfo : EIATTR_MERCURY_ISA_VERSION
	.align		4
        /*0010*/ 	.byte	0x03, 0x5f
        /*0012*/ 	.short	0x0101


	//----- nvinfo : EIATTR_VRC_CTA_INIT_COUNT
	.align		4
        /*0014*/ 	.byte	0x02, 0x4a
	.zero		1
	.zero		1


	//----- nvinfo : EIATTR_EXIT_INSTR_OFFSETS
	.align		4
        /*0018*/ 	.byte	0x04, 0x1c
        /*001a*/ 	.short	(.L_27 - .L_26)


	//   ....[0]....
.L_26:
        /*001c*/ 	.word	0x00000010


	//----- nvinfo : EIATTR_SW_WAR
	.align		4
.L_27:
        /*0020*/ 	.byte	0x04, 0x36
        /*0022*/ 	.short	(.L_29 - .L_28)
.L_28:
        /*0024*/ 	.word	0x00000008
.L_29:


//--------------------- .nv.info.gen_truth_value  --------------------------
	.section	.nv.info.gen_truth_value,"",@"SHT_CUDA_INFO"
	.sectionflags	@""
	.align	4


	//----- nvinfo : EIATTR_CUDA_API_VERSION
	.align		4
        /*0000*/ 	.byte	0x04, 0x37
        /*0002*/ 	.short	(.L_31 - .L_30)
.L_30:
        /*0004*/ 	.word	0x00000082


	//----- nvinfo : EIATTR_KPARAM_INFO
	.align		4
.L_31:
        /*0008*/ 	.byte	0x04, 0x17
        /*000a*/ 	.short	(.L_33 - .L_32)
.L_32:
        /*000c*/ 	.word	0x00000000
        /*0010*/ 	.short	0x000c
        /*0012*/ 	.short	0x0058
        /*0014*/ 	.byte	0x00, 0xf5, 0x21, 0x00


	//----- nvinfo : EIATTR_KPARAM_INFO
	.align		4
.L_33:
        /*0018*/ 	.byte	0x04, 0x17
        /*001a*/ 	.short	(.L_35 - .L_34)
.L_34:
        /*001c*/ 	.word	0x00000000
        /*0020*/ 	.short	0x000b
        /*0022*/ 	.short	0x0050
        /*0024*/ 	.byte	0x00, 0xf5, 0x21, 0x00


	//----- nvinfo : EIATTR_KPARAM_INFO
	.align		4
.L_35:
        /*0028*/ 	.byte	0x04, 0x17
        /*002a*/ 	.short	(.L_37 - .L_36)
.L_36:
        /*002c*/ 	.word	0x00000000
        /*0030*/ 	.short	0x000a
        /*0032*/ 	.short	0x0048
        /*0034*/ 	.byte	0x00, 0xf5, 0x21, 0x00


	//----- nvinfo : EIATTR_KPARAM_INFO
	.align		4
.L_37:
        /*0038*/ 	.byte	0x04, 0x17
        /*003a*/ 	.short	(.L_39 - .L_38)
.L_38:
        /*003c*/ 	.word	0x00000000
        /*0040*/ 	.short	0x0009
        /*0042*/ 	.short	0x0040
        /*0044*/ 	.byte	0x00, 0xf5, 0x21, 0x00


	//----- nvinfo : EIATTR_KPARAM_INFO
	.align		4
.L_39:
        /*0048*/ 	.byte	0x04, 0x17
        /*004a*/ 	.short	(.L_41 - .L_40)
.L_40:
        /*004c*/ 	.word	0x00000000
        /*0050*/ 	.short	0x0008
        /*0052*/ 	.short	0x0038
        /*0054*/ 	.byte	0x00, 0xf0, 0x11, 0x00


	//----- nvinfo : EIATTR_KPARAM_INFO
	.align		4
.L_41:
        /*0058*/ 	.byte	0x04, 0x17
        /*005a*/ 	.short	(.L_43 - .L_42)
.L_42:
        /*005c*/ 	.word	0x00000000
        /*0060*/ 	.short	0x0007
        /*0062*/ 	.short	0x0034
        /*0064*/ 	.byte	0x00, 0xf0, 0x11, 0x00


	//----- nvinfo : EIATTR_KPARAM_INFO
	.align		4
.L_43:
        /*0068*/ 	.byte	0x04, 0x17
        /*006a*/ 	.short	(.L_45 - .L_44)
.L_44:
        /*006c*/ 	.word	0x00000000
        /*0070*/ 	.short	0x0006
        /*0072*/ 	.short	0x0030
        /*0074*/ 	.byte	0x00, 0xf0, 0x11, 0x00


	//----- nvinfo : EIATTR_KPARAM_INFO
	.align		4
.L_45:
        /*0078*/ 	.byte	0x04, 0x17
        /*007a*/ 	.short	(.L_47 - .L_46)
.L_46:
        /*007c*/ 	.word	0x00000000
        /*0080*/ 	.short	0x0005
        /*0082*/ 	.short	0x0028
        /*0084*/ 	.byte	0x00, 0xf5, 0x21, 0x00


	//----- nvinfo : EIATTR_KPARAM_INFO
	.align		4
.L_47:
        /*0088*/ 	.byte	0x04, 0x17
        /*008a*/ 	.short	(.L_49 - .L_48)
.L_48:
        /*008c*/ 	.word	0x00000000
        /*0090*/ 	.short	0x0004
        /*0092*/ 	.short	0x0020
        /*0094*/ 	.byte	0x00, 0xf5, 0x21, 0x00


	//----- nvinfo : EIATTR_KPARAM_INFO
	.align		4
.L_49:
        /*0098*/ 	.byte	0x04, 0x17
        /*009a*/ 	.short	(.L_51 - .L_50)
.L_50:
        /*009c*/ 	.word	0x00000000
        /*00a0*/ 	.short	0x0003
        /*00a2*/ 	.short	0x0018
        /*00a4*/ 	.byte	0x00, 0xf5, 0x21, 0x00


	//----- nvinfo : EIATTR_KPARAM_INFO
	.align		4
.L_51:
        /*00a8*/ 	.byte	0x04, 0x17
        /*00aa*/ 	.short	(.L_53 - .L_52)
.L_52:
        /*00ac*/ 	.word	0x00000000
        /*00b0*/ 	.short	0x0002
        /*00b2*/ 	.short	0x0010
        /*00b4*/ 	.byte	0x00, 0xf5, 0x21, 0x00


	//----- nvinfo : EIATTR_KPARAM_INFO
	.align		4
.L_53:
        /*00b8*/ 	.byte	0x04, 0x17
        /*00ba*/ 	.short	(.L_55 - .L_54)
.L_54:
        /*00bc*/ 	.word	0x00000000
        /*00c0*/ 	.short	0x0001
        /*00c2*/ 	.short	0x0008
        /*00c4*/ 	.byte	0x00, 0xf5, 0x21, 0x00


	//----- nvinfo : EIATTR_KPARAM_INFO
	.align		4
.L_55:
        /*00c8*/ 	.byte	0x04, 0x17
        /*00ca*/ 	.short	(.L_57 - .L_56)
.L_56:
        /*00cc*/ 	.word	0x00000000
        /*00d0*/ 	.short	0x0000
        /*00d2*/ 	.short	0x0000
        /*00d4*/ 	.byte	0x00, 0xf5, 0x21, 0x00


	//----- nvinfo : EIATTR_SPARSE_MMA_MASK
	.align		4
.L_57:
        /*00d8*/ 	.byte	0x03, 0x50
        /*00da*/ 	.short	0x0000


	//----- nvinfo : EIATTR_MAXREG_COUNT
	.align		4
        /*00dc*/ 	.byte	0x03, 0x1b
        /*00de*/ 	.short	0x00ff


	//----- nvinfo : EIATTR_MERCURY_ISA_VERSION
	.align		4
        /*00e0*/ 	.byte	0x03, 0x5f
        /*00e2*/ 	.short	0x0101


	//----- nvinfo : EIATTR_VRC_CTA_INIT_COUNT
	.align		4
        /*00e4*/ 	.byte	0x02, 0x4a
	.zero		1
	.zero		1


	//----- nvinfo : EIATTR_EXIT_INSTR_OFFSETS
	.align		4
        /*00e8*/ 	.byte	0x04, 0x1c
        /*00ea*/ 	.short	(.L_59 - .L_58)


	//   ....[0]....
.L_58:
        /*00ec*/ 	.word	0x00000010


	//----- nvinfo : EIATTR_CBANK_PARAM_SIZE
	.align		4
.L_59:
        /*00f0*/ 	.byte	0x03, 0x19
        /*00f2*/ 	.short	0x0060


	//----- nvinfo : EIATTR_PARAM_CBANK
	.align		4
        /*00f4*/ 	.byte	0x04, 0x0a
        /*00f6*/ 	.short	(.L_61 - .L_60)
	.align		4
.L_60:
        /*00f8*/ 	.word	index@(.nv.constant0.gen_truth_value)
        /*00fc*/ 	.short	0x0380
        /*00fe*/ 	.short	0x0060


	//----- nvinfo : EIATTR_SW_WAR
	.align		4
.L_61:
        /*0100*/ 	.byte	0x04, 0x36
        /*0102*/ 	.short	(.L_63 - .L_62)
.L_62:
        /*0104*/ 	.word	0x00000008
.L_63:


//--------------------- .nv.callgraph             --------------------------
	.section	.nv.callgraph,"",@"SHT_CUDA_CALLGRAPH"
	.align	4
	.sectionentsize	8
	.align		4
        /*0000*/ 	.word	0x00000000
	.align		4
        /*0004*/ 	.word	0xffffffff
	.align		4
        /*0008*/ 	.word	0x00000000
	.align		4
        /*000c*/ 	.word	0xfffffffe
	.align		4
        /*0010*/ 	.word	0x00000000
	.align		4
        /*0014*/ 	.word	0xfffffffd
	.align		4
        /*0018*/ 	.word	0x00000000
	.align		4
        /*001c*/ 	.word	0xfffffffc


//--------------------- .text.update_pattern      --------------------------
	.section	.text.update_pattern,"ax",@progbits
	.align	128
        .global         update_pattern
        .type           update_pattern,@function
        .size           update_pattern,(.L_x_3 - update_pattern)
        .other          update_pattern,@"STO_CUDA_ENTRY STV_DEFAULT"
update_pattern:
.text.update_pattern:
[----:B------:R-:W-:Y:S01]  /*0000*/  LDC R1, c[0x0][0x37c] ;  /* 0x0000df00ff017b82 */ /* 0x000fe20000000800 */
[----:B------:R-:W-:Y:S05]  /*0010*/  EXIT ;  /* 0x000000000000794d */ /* 0x000fea0003800000 */
.L_x_0:
[----:B------:R-:W-:-:S00]  /*0020*/  BRA `(.L_x_0) ;  /* 0xfffffffc00fc7947 */ /* 0x000fc0000383ffff */
[----:B------:R-:W-:-:S00]  /*0030*/  NOP ;  /* 0x0000000000007918 */ /* 0x000fc00000000000 */
        /* <DEDUP_REMOVED lines=12> */
.L_x_3:


//--------------------- .text.gen_links           --------------------------
	.section	.text.gen_links,"ax",@progbits
	.align	128
        .global         gen_links
        .type           gen_links,@function
        .size           gen_links,(.L_x_4 - gen_links)
        .other          gen_links,@"STO_CUDA_ENTRY STV_DEFAULT"
gen_links:
.text.gen_links:
[----:B------:R-:W-:Y:S01]  /*0000*/  LDC R1, c[0x0][0x37c] ;  /* 0x0000df00ff017b82 */ /* 0x000fe20000000800 */
[----:B------:R-:W-:Y:S05]  /*0010*/  EXIT ;  /* 0x000000000000794d */ /* 0x000fea0003800000 */
.L_x_1:
        /* <DEDUP_REMOVED lines=14> */
.L_x_4:


//--------------------- .text.gen_truth_value     --------------------------
	.section	.text.gen_truth_value,"ax",@progbits
	.align	128
        .global         gen_truth_value
        .type           gen_truth_value,@function
        .size           gen_truth_value,(.L_x_5 - gen_truth_value)
        .other          gen_truth_value,@"STO_CUDA_ENTRY STV_DEFAULT"
gen_truth_value:
.text.gen_truth_value:
[----:B------:R-:W-:Y:S01]  /*0000*/  LDC R1, c[0x0][0x37c] ;  /* 0x0000df00ff017b82 */ /* 0x000fe20000000800 */
[----:B------:R-:W-:Y:S05]  /*0010*/  EXIT ;  /* 0x000000000000794d */ /* 0x000fea0003800000 */
.L_x_2:
        /* <DEDUP_REMOVED lines=14> */
.L_x_5:


//--------------------- .nv.shared.reserved.0     --------------------------
	.section	.nv.shared.reserved.0,"aw",@nobits
	.weak		__nv_reservedSMEM_offset_0_alias
	.size		__nv_reservedSMEM_offset_0_alias, 0, 64
	.other		__nv_reservedSMEM_offset_0_alias,@"STO_CUDA_RESERVED_SHARED STV_DEFAULT"
__nv_reservedSMEM_offset_0_alias:
	.zero		0
	.zero		64


//--------------------- .nv.constant0.update_pattern --------------------------
	.section	.nv.constant0.update_pattern,"a",@progbits
	.sectionflags	@""
	.align	4
.nv.constant0.update_pattern:
	.zero		896


//--------------------- .nv.constant0.gen_links   --------------------------
	.section	.nv.constant0.gen_links,"a",@progbits
	.sectionflags	@""
	.align	4
.nv.constant0.gen_links:
	.zero		896


//--------------------- .nv.constant0.gen_truth_value --------------------------
	.section	.nv.constant0.gen_truth_value,"a",@progbits
	.sectionflags	@""
	.align	4
.nv.constant0.gen_truth_value:
	.zero		992


//--------------------- SYMBOLS --------------------------

	.type		.nv.reservedSmem.offset0,@object
	.size		.nv.reservedSmem.offset0,0x4
